//
// Generated by NVIDIA NVVM Compiler
//
// Compiler Build ID: CL-36424714
// Cuda compilation tools, release 13.0, V13.0.88
// Based on NVVM 20.0.0
//

.version 9.0
.target sm_100
.address_size 64

	// .globl	_Z11matAddOrSubPiS_S_b

.visible .entry _Z11matAddOrSubPiS_S_b(
	.param .u64 .ptr .align 1 _Z11matAddOrSubPiS_S_b_param_0,
	.param .u64 .ptr .align 1 _Z11matAddOrSubPiS_S_b_param_1,
	.param .u64 .ptr .align 1 _Z11matAddOrSubPiS_S_b_param_2,
	.param .u8 _Z11matAddOrSubPiS_S_b_param_3
)
{
	.reg .pred 	%p<2>;
	.reg .b16 	%rs<2>;
	.reg .b32 	%r<13>;
	.reg .b64 	%rd<15>;

	ld.param.u64 	%rd4, [_Z11matAddOrSubPiS_S_b_param_0];
	ld.param.u64 	%rd5, [_Z11matAddOrSubPiS_S_b_param_1];
	ld.param.u64 	%rd3, [_Z11matAddOrSubPiS_S_b_param_2];
	ld.param.s8 	%rs1, [_Z11matAddOrSubPiS_S_b_param_3];
	cvta.to.global.u64 	%rd1, %rd5;
	cvta.to.global.u64 	%rd2, %rd4;
	mov.u32 	%r5, %ctaid.x;
	mov.u32 	%r6, %tid.x;
	shl.b32 	%r7, %r5, 9;
	add.s32 	%r1, %r7, %r6;
	setp.eq.s16 	%p1, %rs1, 0;
	@%p1 bra 	$L__BB0_2;
	mul.wide.u32 	%rd6, %r1, 4;
	add.s64 	%rd7, %rd2, %rd6;
	ld.global.u32 	%r8, [%rd7];
	add.s64 	%rd8, %rd1, %rd6;
	ld.global.u32 	%r9, [%rd8];
	add.s32 	%r12, %r9, %r8;
	bra.uni 	$L__BB0_3;
$L__BB0_2:
	mul.wide.u32 	%rd9, %r1, 4;
	add.s64 	%rd10, %rd2, %rd9;
	ld.global.u32 	%r10, [%rd10];
	add.s64 	%rd11, %rd1, %rd9;
	ld.global.u32 	%r11, [%rd11];
	sub.s32 	%r12, %r10, %r11;
$L__BB0_3:
	cvta.to.global.u64 	%rd12, %rd3;
	mul.wide.u32 	%rd13, %r1, 4;
	add.s64 	%rd14, %rd12, %rd13;
	st.global.u32 	[%rd14], %r12;
	ret;

}
	// .globl	_Z10matMulCudaPiS_S_
.visible .entry _Z10matMulCudaPiS_S_(
	.param .u64 .ptr .align 1 _Z10matMulCudaPiS_S__param_0,
	.param .u64 .ptr .align 1 _Z10matMulCudaPiS_S__param_1,
	.param .u64 .ptr .align 1 _Z10matMulCudaPiS_S__param_2
)
{
	.reg .pred 	%p<5>;
	.reg .b32 	%r<45>;
	.reg .b64 	%rd<31>;

	ld.param.u64 	%rd16, [_Z10matMulCudaPiS_S__param_0];
	ld.param.u64 	%rd17, [_Z10matMulCudaPiS_S__param_1];
	ld.param.u64 	%rd18, [_Z10matMulCudaPiS_S__param_2];
	cvta.to.global.u64 	%rd1, %rd17;
	cvta.to.global.u64 	%rd2, %rd16;
	cvta.to.global.u64 	%rd19, %rd18;
	mov.u32 	%r1, %ctaid.x;
	mov.u32 	%r2, %tid.x;
	shl.b32 	%r3, %r1, 9;
	add.s32 	%r20, %r3, %r2;
	mov.u32 	%r4, %nctaid.x;
	mul.wide.u32 	%rd20, %r20, 4;
	add.s64 	%rd3, %rd19, %rd20;
	mov.b32 	%r41, 0;
	st.global.u32 	[%rd3], %r41;
	and.b32  	%r5, %r4, 3;
	setp.lt.u32 	%p1, %r4, 4;
	mov.u32 	%r42, %r41;
	@%p1 bra 	$L__BB1_3;
	and.b32  	%r42, %r4, 2147483644;
	and.b32  	%r22, %r4, -4;
	neg.s32 	%r39, %r22;
	mul.wide.u32 	%rd21, %r1, 2048;
	add.s64 	%rd22, %rd21, %rd2;
	add.s64 	%rd28, %rd22, 8;
	mul.wide.u32 	%rd23, %r2, 4;
	add.s64 	%rd24, %rd23, %rd1;
	add.s64 	%rd27, %rd24, 4096;
	mov.b32 	%r41, 0;
$L__BB1_2:
	ld.global.u32 	%r23, [%rd28+-8];
	ld.global.u32 	%r24, [%rd27+-4096];
	mad.lo.s32 	%r25, %r24, %r23, %r41;
	st.global.u32 	[%rd3], %r25;
	ld.global.u32 	%r26, [%rd28+-4];
	ld.global.u32 	%r27, [%rd27+-2048];
	mad.lo.s32 	%r28, %r27, %r26, %r25;
	st.global.u32 	[%rd3], %r28;
	ld.global.u32 	%r29, [%rd28];
	ld.global.u32 	%r30, [%rd27];
	mad.lo.s32 	%r31, %r30, %r29, %r28;
	st.global.u32 	[%rd3], %r31;
	ld.global.u32 	%r32, [%rd28+4];
	ld.global.u32 	%r33, [%rd27+2048];
	mad.lo.s32 	%r41, %r33, %r32, %r31;
	st.global.u32 	[%rd3], %r41;
	add.s32 	%r39, %r39, 4;
	add.s64 	%rd28, %rd28, 16;
	add.s64 	%rd27, %rd27, 8192;
	setp.ne.s32 	%p2, %r39, 0;
	@%p2 bra 	$L__BB1_2;
$L__BB1_3:
	setp.eq.s32 	%p3, %r5, 0;
	@%p3 bra 	$L__BB1_6;
	shl.b32 	%r34, %r42, 9;
	add.s32 	%r35, %r2, %r34;
	mul.wide.u32 	%rd25, %r35, 4;
	add.s64 	%rd30, %rd1, %rd25;
	add.s32 	%r36, %r42, %r3;
	mul.wide.u32 	%rd26, %r36, 4;
	add.s64 	%rd29, %rd2, %rd26;
	neg.s32 	%r43, %r5;
$L__BB1_5:
	.pragma "nounroll";
	ld.global.u32 	%r37, [%rd29];
	ld.global.u32 	%r38, [%rd30];
	mad.lo.s32 	%r41, %r38, %r37, %r41;
	st.global.u32 	[%rd3], %r41;
	add.s64 	%rd30, %rd30, 2048;
	add.s64 	%rd29, %rd29, 4;
	add.s32 	%r43, %r43, 1;
	setp.ne.s32 	%p4, %r43, 0;
	@%p4 bra 	$L__BB1_5;
$L__BB1_6:
	ret;

}


// ===== COMPILED SASS (sm_100) =====

	.target	sm_100

	.elftype	@"ET_EXEC"


//--------------------- .note.nv.tkinfo           --------------------------
	.section	.note.nv.tkinfo,"",@"SHT_NOTE"
	.sectionflags	@"SHF_NOTE_NV_TKINFO"
	.tkinfo
        /*0018*/ 	.word	0x00000002
        /*0030*/ 	.string	""
        /*0030*/ 	.string	"ptxas"
        /*0030*/ 	.string	"Cuda compilation tools, release 13.0, V13.0.88"
        /*0030*/ 	.string	"Build cuda_13.0.r13.0/compiler.36424714_0"
        /*0030*/ 	.string	"-arch sm_100 -m 64 "



//--------------------- .note.nv.cuinfo           --------------------------
	.section	.note.nv.cuinfo,"",@"SHT_NOTE"
	.sectionflags	@"SHF_NOTE_NV_CUINFO"
        /*0018*/ 	.short	0x0002
        /*001a*/ 	.short	0x0064
        /*001c*/ 	.short	0x0082
	.zero		2


//--------------------- .nv.info                  --------------------------
	.section	.nv.info,"",@"SHT_CUDA_INFO"
	.align	4


	//----- nvinfo : EIATTR_REGCOUNT
	.align		4
        /*0000*/ 	.byte	0x04, 0x2f
        /*0002*/ 	.short	(.L_1 - .L_0)
	.align		4
.L_0:
        /*0004*/ 	.word	index@(_Z11matAddOrSubPiS_S_b)
        /*0008*/ 	.word	0x0000000e


	//----- nvinfo : EIATTR_FRAME_SIZE
	.align		4
.L_1:
        /*000c*/ 	.byte	0x04, 0x11
        /*000e*/ 	.short	(.L_3 - .L_2)
	.align		4
.L_2:
        /*0010*/ 	.word	index@(_Z11matAddOrSubPiS_S_b)
        /*0014*/ 	.word	0x00000000


	//----- nvinfo : EIATTR_REGCOUNT
	.align		4
.L_3:
        /*0018*/ 	.byte	0x04, 0x2f
        /*001a*/ 	.short	(.L_5 - .L_4)
	.align		4
.L_4:
        /*001c*/ 	.word	index@(_Z10matMulCudaPiS_S_)
        /*0020*/ 	.word	0x00000014


	//----- nvinfo : EIATTR_FRAME_SIZE
	.align		4
.L_5:
        /*0024*/ 	.byte	0x04, 0x11
        /*0026*/ 	.short	(.L_7 - .L_6)
	.align		4
.L_6:
        /*0028*/ 	.word	index@(_Z10matMulCudaPiS_S_)
        /*002c*/ 	.word	0x00000000


	//----- nvinfo : EIATTR_MIN_STACK_SIZE
	.align		4
.L_7:
        /*0030*/ 	.byte	0x04, 0x12
        /*0032*/ 	.short	(.L_9 - .L_8)
	.align		4
.L_8:
        /*0034*/ 	.word	index@(_Z10matMulCudaPiS_S_)
        /*0038*/ 	.word	0x00000000


	//----- nvinfo : EIATTR_MIN_STACK_SIZE
	.align		4
.L_9:
        /*003c*/ 	.byte	0x04, 0x12
        /*003e*/ 	.short	(.L_11 - .L_10)
	.align		4
.L_10:
        /*0040*/ 	.word	index@(_Z11matAddOrSubPiS_S_b)
        /*0044*/ 	.word	0x00000000
.L_11:


//--------------------- .nv.compat                --------------------------
	.section	.nv.compat,"",@"SHT_CUDA_COMPAT_INFO"
	.align	4
        /*0000*/ 	.byte	0x02, 0x09, 0x00, 0x00, 0x02, 0x02, 0x01, 0x00, 0x02, 0x05, 0x05, 0x00, 0x03, 0x07, 0x01, 0x01
        /*0010*/ 	.byte	0x02, 0x03, 0x00, 0x00, 0x02, 0x06, 0x01, 0x00, 0x04, 0x0b, 0x08, 0x00, 0x09, 0x00, 0x00, 0x00
        /*0020*/ 	.byte	0x00, 0x00, 0x00, 0x00


//--------------------- .nv.info._Z10matMulCudaPiS_S_ --------------------------
	.section	.nv.info._Z10matMulCudaPiS_S_,"",@"SHT_CUDA_INFO"
	.sectionflags	@""
	.align	4


	//----- nvinfo : EIATTR_CUDA_API_VERSION
	.align		4
        /*0000*/ 	.byte	0x04, 0x37
        /*0002*/ 	.short	(.L_13 - .L_12)
.L_12:
        /*0004*/ 	.word	0x00000082


	//----- nvinfo : EIATTR_KPARAM_INFO
	.align		4
.L_13:
        /*0008*/ 	.byte	0x04, 0x17
        /*000a*/ 	.short	(.L_15 - .L_14)
.L_14:
        /*000c*/ 	.word	0x00000000
        /*0010*/ 	.short	0x0002
        /*0012*/ 	.short	0x0010
        /*0014*/ 	.byte	0x00, 0xf5, 0x21, 0x00


	//----- nvinfo : EIATTR_KPARAM_INFO
	.align		4
.L_15:
        /*0018*/ 	.byte	0x04, 0x17
        /*001a*/ 	.short	(.L_17 - .L_16)
.L_16:
        /*001c*/ 	.word	0x00000000
        /*0020*/ 	.short	0x0001
        /*0022*/ 	.short	0x0008
        /*0024*/ 	.byte	0x00, 0xf5, 0x21, 0x00


	//----- nvinfo : EIATTR_KPARAM_INFO
	.align		4
.L_17:
        /*0028*/ 	.byte	0x04, 0x17
        /*002a*/ 	.short	(.L_19 - .L_18)
.L_18:
        /*002c*/ 	.word	0x00000000
        /*0030*/ 	.short	0x0000
        /*0032*/ 	.short	0x0000
        /*0034*/ 	.byte	0x00, 0xf5, 0x21, 0x00


	//----- nvinfo : EIATTR_SPARSE_MMA_MASK
	.align		4
.L_19:
        /*0038*/ 	.byte	0x03, 0x50
        /*003a*/ 	.short	0x0000


	//----- nvinfo : EIATTR_MAXREG_COUNT
	.align		4
        /*003c*/ 	.byte	0x03, 0x1b
        /*003e*/ 	.short	0x00ff


	//----- nvinfo : EIATTR_MERCURY_ISA_VERSION
	.align		4
        /*0040*/ 	.byte	0x03, 0x5f
        /*0042*/ 	.short	0x0101


	//----- nvinfo : EIATTR_VRC_CTA_INIT_COUNT
	.align		4
        /*0044*/ 	.byte	0x02, 0x4a
	.zero		1
	.zero		1


	//----- nvinfo : EIATTR_EXIT_INSTR_OFFSETS
	.align		4
        /*0048*/ 	.byte	0x04, 0x1c
        /*004a*/ 	.short	(.L_21 - .L_20)


	//   ....[0]....
.L_20:
        /*004c*/ 	.word	0x00000b50


	//   ....[1]....
        /*0050*/ 	.word	0x00000d00


	//----- nvinfo : EIATTR_CBANK_PARAM_SIZE
	.align		4
.L_21:
        /*0054*/ 	.byte	0x03, 0x19
        /*0056*/ 	.short	0x0018


	//----- nvinfo : EIATTR_PARAM_CBANK
	.align		4
        /*0058*/ 	.byte	0x04, 0x0a
        /*005a*/ 	.short	(.L_23 - .L_22)
	.align		4
.L_22:
        /*005c*/ 	.word	index@(.nv.constant0._Z10matMulCudaPiS_S_)
        /*0060*/ 	.short	0x0380
        /*0062*/ 	.short	0x0018


	//----- nvinfo : EIATTR_SW_WAR
	.align		4
.L_23:
        /*0064*/ 	.byte	0x04, 0x36
        /*0066*/ 	.short	(.L_25 - .L_24)
.L_24:
        /*0068*/ 	.word	0x00000008
.L_25:


//--------------------- .nv.info._Z11matAddOrSubPiS_S_b --------------------------
	.section	.nv.info._Z11matAddOrSubPiS_S_b,"",@"SHT_CUDA_INFO"
	.sectionflags	@""
	.align	4


	//----- nvinfo : EIATTR_CUDA_API_VERSION
	.align		4
        /*0000*/ 	.byte	0x04, 0x37
        /*0002*/ 	.short	(.L_27 - .L_26)
.L_26:
        /*0004*/ 	.word	0x00000082


	//----- nvinfo : EIATTR_KPARAM_INFO
	.align		4
.L_27:
        /*0008*/ 	.byte	0x04, 0x17
        /*000a*/ 	.short	(.L_29 - .L_28)
.L_28:
        /*000c*/ 	.word	0x00000000
        /*0010*/ 	.short	0x0003
        /*0012*/ 	.short	0x0018
        /*0014*/ 	.byte	0x00, 0xf0, 0x05, 0x00


	//----- nvinfo : EIATTR_KPARAM_INFO
	.align		4
.L_29:
        /*0018*/ 	.byte	0x04, 0x17
        /*001a*/ 	.short	(.L_31 - .L_30)
.L_30:
        /*001c*/ 	.word	0x00000000
        /*0020*/ 	.short	0x0002
        /*0022*/ 	.short	0x0010
        /*0024*/ 	.byte	0x00, 0xf5, 0x21, 0x00


	//----- nvinfo : EIATTR_KPARAM_INFO
	.align		4
.L_31:
        /*0028*/ 	.byte	0x04, 0x17
        /*002a*/ 	.short	(.L_33 - .L_32)
.L_32:
        /*002c*/ 	.word	0x00000000
        /*0030*/ 	.short	0x0001
        /*0032*/ 	.short	0x0008
        /*0034*/ 	.byte	0x00, 0xf5, 0x21, 0x00


	//----- nvinfo : EIATTR_KPARAM_INFO
	.align		4
.L_33:
        /*0038*/ 	.byte	0x04, 0x17
        /*003a*/ 	.short	(.L_35 - .L_34)
.L_34:
        /*003c*/ 	.word	0x00000000
        /*0040*/ 	.short	0x0000
        /*0042*/ 	.short	0x0000
        /*0044*/ 	.byte	0x00, 0xf5, 0x21, 0x00


	//----- nvinfo : EIATTR_SPARSE_MMA_MASK
	.align		4
.L_35:
        /*0048*/ 	.byte	0x03, 0x50
        /*004a*/ 	.short	0x0000


	//----- nvinfo : EIATTR_MAXREG_COUNT
	.align		4
        /*004c*/ 	.byte	0x03, 0x1b
        /*004e*/ 	.short	0x00ff


	//----- nvinfo : EIATTR_MERCURY_ISA_VERSION
	.align		4
        /*0050*/ 	.byte	0x03, 0x5f
        /*0052*/ 	.short	0x0101


	//----- nvinfo : EIATTR_VRC_CTA_INIT_COUNT
	.align		4
        /*0054*/ 	.byte	0x02, 0x4a
	.zero		1
	.zero		1


	//----- nvinfo : EIATTR_EXIT_INSTR_OFFSETS
	.align		4
        /*0058*/ 	.byte	0x04, 0x1c
        /*005a*/ 	.short	(.L_37 - .L_36)


	//   ....[0]....
.L_36:
        /*005c*/ 	.word	0x00000130


	//----- nvinfo : EIATTR_CBANK_PARAM_SIZE
	.align		4
.L_37:
        /*0060*/ 	.byte	0x03, 0x19
        /*0062*/ 	.short	0x0019


	//----- nvinfo : EIATTR_PARAM_CBANK
	.align		4
        /*0064*/ 	.byte	0x04, 0x0a
        /*0066*/ 	.short	(.L_39 - .L_38)
	.align		4
.L_38:
        /*0068*/ 	.word	index@(.nv.constant0._Z11matAddOrSubPiS_S_b)
        /*006c*/ 	.short	0x0380
        /*006e*/ 	.short	0x0019


	//----- nvinfo : EIATTR_SW_WAR
	.align		4
.L_39:
        /*0070*/ 	.byte	0x04, 0x36
        /*0072*/ 	.short	(.L_41 - .L_40)
.L_40:
        /*0074*/ 	.word	0x00000008
.L_41:


//--------------------- .nv.callgraph             --------------------------
	.section	.nv.callgraph,"",@"SHT_CUDA_CALLGRAPH"
	.align	4
	.sectionentsize	8
	.align		4
        /*0000*/ 	.word	0x00000000
	.align		4
        /*0004*/ 	.word	0xffffffff
	.align		4
        /*0008*/ 	.word	0x00000000
	.align		4
        /*000c*/ 	.word	0xfffffffe
	.align		4
        /*0010*/ 	.word	0x00000000
	.align		4
        /*0014*/ 	.word	0xfffffffd
	.align		4
        /*0018*/ 	.word	0x00000000
	.align		4
        /*001c*/ 	.word	0xfffffffc


//--------------------- .text._Z10matMulCudaPiS_S_ --------------------------
	.section	.text._Z10matMulCudaPiS_S_,"ax",@progbits
	.align	128
        .global         _Z10matMulCudaPiS_S_
        .type           _Z10matMulCudaPiS_S_,@function
        .size           _Z10matMulCudaPiS_S_,(.L_x_8 - _Z10matMulCudaPiS_S_)
        .other          _Z10matMulCudaPiS_S_,@"STO_CUDA_ENTRY STV_DEFAULT"
_Z10matMulCudaPiS_S_:
.text._Z10matMulCudaPiS_S_:
[----:B------:R-:W-:Y:S01]  /*0000*/  LDC R1, c[0x0][0x37c] ;  /* 0x0000df00ff017b82 */ /* 0x000fe20000000800 */
[----:B------:R-:W0:Y:S07]  /*0010*/  S2R R4, SR_CTAID.X ;  /* 0x0000000000047919 */ /* 0x000e2e0000002500 */
[----:B------:R-:W1:Y:S01]  /*0020*/  LDC R13, c[0x0][0x370] ;  /* 0x0000dc00ff0d7b82 */ /* 0x000e620000000800 */
[----:B------:R-:W2:Y:S01]  /*0030*/  LDCU.64 UR4, c[0x0][0x358] ;  /* 0x00006b00ff0477ac */ /* 0x000ea20008000a00 */
[----:B------:R-:W-:Y:S01]  /*0040*/  CS2R R10, SRZ ;  /* 0x00000000000a7805 */ /* 0x000fe2000001ff00 */
[----:B------:R-:W0:Y:S05]  /*0050*/  S2R R5, SR_TID.X ;  /* 0x0000000000057919 */ /* 0x000e2a0000002100 */
[----:B------:R-:W3:Y:S01]  /*0060*/  LDC.64 R2, c[0x0][0x390] ;  /* 0x0000e400ff027b82 */ /* 0x000ee20000000a00 */
[----:B-1----:R-:W-:-:S02]  /*0070*/  ISETP.GE.U32.AND P0, PT, R13, 0x4, PT ;  /* 0x000000040d00780c */ /* 0x002fc40003f06070 */
[----:B------:R-:W-:Y:S02]  /*0080*/  LOP3.LUT R0, R13, 0x3, RZ, 0xc0, !PT ;  /* 0x000000030d007812 */ /* 0x000fe400078ec0ff */
[----:B0-----:R-:W-:-:S05]  /*0090*/  LEA R7, R4, R5, 0x9 ;  /* 0x0000000504077211 */ /* 0x001fca00078e48ff */
[----:B---3--:R-:W-:-:S05]  /*00a0*/  IMAD.WIDE.U32 R2, R7, 0x4, R2 ;  /* 0x0000000407027825 */ /* 0x008fca00078e0002 */
[----:B--2---:R0:W-:Y:S01]  /*00b0*/  STG.E desc[UR4][R2.64], RZ ;  /* 0x000000ff02007986 */ /* 0x0041e2000c101904 */
[----:B------:R-:W-:Y:S05]  /*00c0*/  @!P0 BRA `(.L_x_0) ;  /* 0x00000008009c8947 */ /* 0x000fea0003800000 */
[----:B------:R-:W1:Y:S01]  /*00d0*/  LDC.64 R8, c[0x0][0x388] ;  /* 0x0000e200ff087b82 */ /* 0x000e620000000a00 */
[C---:B------:R-:W-:Y:S01]  /*00e0*/  LOP3.LUT R12, R13.reuse, 0xfffffffc, RZ, 0xc0, !PT ;  /* 0xfffffffc0d0c7812 */ /* 0x040fe200078ec0ff */
[----:B------:R-:W-:Y:S01]  /*00f0*/  HFMA2 R11, -RZ, RZ, 0, 0 ;  /* 0x00000000ff0b7431 */ /* 0x000fe200000001ff */
[----:B------:R-:W-:-:S03]  /*0100*/  LOP3.LUT R10, R13, 0x7ffffffc, RZ, 0xc0, !PT ;  /* 0x7ffffffc0d0a7812 */ /* 0x000fc600078ec0ff */
[----:B------:R-:W-:Y:S02]  /*0110*/  IMAD.MOV R12, RZ, RZ, -R12 ;  /* 0x000000ffff0c7224 */ /* 0x000fe400078e0a0c */
[----:B------:R-:W2:Y:S03]  /*0120*/  LDC.64 R6, c[0x0][0x380] ;  /* 0x0000e000ff067b82 */ /* 0x000ea60000000a00 */
[----:B------:R-:W-:Y:S01]  /*0130*/  ISETP.GE.AND P0, PT, R12, RZ, PT ;  /* 0x000000ff0c00720c */ /* 0x000fe20003f06270 */
[----:B-1----:R-:W-:-:S03]  /*0140*/  IMAD.WIDE.U32 R8, R5, 0x4, R8 ;  /* 0x0000000405087825 */ /* 0x002fc600078e0008 */
[----:B------:R-:W-:Y:S01]  /*0150*/  IADD3 R8, P2, PT, R8, 0x1000, RZ ;  /* 0x0000100008087810 */ /* 0x000fe20007f5e0ff */
[----:B--2---:R-:W-:-:S04]  /*0160*/  IMAD.WIDE.U32 R6, R4, 0x800, R6 ;  /* 0x0000080004067825 */ /* 0x004fc800078e0006 */
[----:B------:R-:W-:Y:S01]  /*0170*/  IMAD.X R9, RZ, RZ, R9, P2 ;  /* 0x000000ffff097224 */ /* 0x000fe200010e0609 */
[----:B------:R-:W-:-:S04]  /*0180*/  IADD3 R6, P1, PT, R6, 0x8, RZ ;  /* 0x0000000806067810 */ /* 0x000fc80007f3e0ff */
[----:B------:R-:W-:Y:S01]  /*0190*/  IADD3.X R7, PT, PT, RZ, R7, RZ, P1, !PT ;  /* 0x00000007ff077210 */ /* 0x000fe20000ffe4ff */
[----:B------:R-:W-:Y:S08]  /*01a0*/  @P0 BRA `(.L_x_1) ;  /* 0x0000000400fc0947 */ /* 0x000ff00003800000 */
[----:B------:R-:W-:Y:S01]  /*01b0*/  IMAD.MOV R13, RZ, RZ, -R12 ;  /* 0x000000ffff0d7224 */ /* 0x000fe200078e0a0c */
[----:B------:R-:W-:-:S04]  /*01c0*/  PLOP3.LUT P0, PT, PT, PT, PT, 0x80, 0x8 ;  /* 0x000000000008781c */ /* 0x000fc80003f0f070 */
[----:B------:R-:W-:-:S13]  /*01d0*/  ISETP.GT.AND P1, PT, R13, 0xc, PT ;  /* 0x0000000c0d00780c */ /* 0x000fda0003f24270 */
[----:B------:R-:W-:Y:S05]  /*01e0*/  @!P1 BRA `(.L_x_2) ;  /* 0x0000000400309947 */ /* 0x000fea0003800000 */
[----:B------:R-:W-:-:S13]  /*01f0*/  PLOP3.LUT P0, PT, PT, PT, PT, 0x8, 0x80 ;  /* 0x000000000080781c */ /* 0x000fda0003f0e170 */
.L_x_3:
[----:B--2---:R-:W2:Y:S04]  /*0200*/  LDG.E R14, desc[UR4][R6.64+-0x8] ;  /* 0xfffff804060e7981 */ /* 0x004ea8000c1e1900 */
[----:B------:R-:W2:Y:S02]  /*0210*/  LDG.E R13, desc[UR4][R8.64+-0x1000] ;  /* 0xfff00004080d7981 */ /* 0x000ea4000c1e1900 */
[----:B--2---:R-:W-:-:S05]  /*0220*/  IMAD R13, R14, R13, R11 ;  /* 0x0000000d0e0d7224 */ /* 0x004fca00078e020b */
[----:B------:R1:W-:Y:S04]  /*0230*/  STG.E desc[UR4][R2.64], R13 ;  /* 0x0000000d02007986 */ /* 0x0003e8000c101904 */
[----:B------:R-:W2:Y:S04]  /*0240*/  LDG.E R14, desc[UR4][R6.64+-0x4] ;  /* 0xfffffc04060e7981 */ /* 0x000ea8000c1e1900 */
[----:B------:R-:W2:Y:S02]  /*0250*/  LDG.E R11, desc[UR4][R8.64+-0x800] ;  /* 0xfff80004080b7981 */ /* 0x000ea4000c1e1900 */
[----:B--2---:R-:W-:-:S05]  /*0260*/  IMAD R11, R14, R11, R13 ;  /* 0x0000000b0e0b7224 */ /* 0x004fca00078e020d */
[----:B------:R2:W-:Y:S04]  /*0270*/  STG.E desc[UR4][R2.64], R11 ;  /* 0x0000000b02007986 */ /* 0x0005e8000c101904 */
[----:B------:R-:W3:Y:S04]  /*0280*/  LDG.E R14, desc[UR4][R6.64] ;  /* 0x00000004060e7981 */ /* 0x000ee8000c1e1900 */
[----:B------:R-:W3:Y:S02]  /*0290*/  LDG.E R15, desc[UR4][R8.64] ;  /* 0x00000004080f7981 */ /* 0x000ee4000c1e1900 */
[----:B---3--:R-:W-:-:S05]  /*02a0*/  IMAD R15, R14, R15, R11 ;  /* 0x0000000f0e0f7224 */ /* 0x008fca00078e020b */
[----:B------:R3:W-:Y:S04]  /*02b0*/  STG.E desc[UR4][R2.64], R15 ;  /* 0x0000000f02007986 */ /* 0x0007e8000c101904 */
[----:B------:R-:W1:Y:S04]  /*02c0*/  LDG.E R14, desc[UR4][R6.64+0x4] ;  /* 0x00000404060e7981 */ /* 0x000e68000c1e1900 */
[----:B------:R-:W1:Y:S02]  /*02d0*/  LDG.E R16, desc[UR4][R8.64+0x800] ;  /* 0x0008000408107981 */ /* 0x000e64000c1e1900 */
[----:B-1----:R-:W-:-:S05]  /*02e0*/  IMAD R13, R14, R16, R15 ;  /* 0x000000100e0d7224 */ /* 0x002fca00078e020f */
        /* <DEDUP_REMOVED lines=37> */
[----:B------:R-:W4:Y:S04]  /*0540*/  LDG.E R14, desc[UR4][R6.64+0x2c] ;  /* 0x00002c04060e7981 */ /* 0x000f28000c1e1900 */
[----:B------:R-:W4:Y:S02]  /*0550*/  LDG.E R16, desc[UR4][R8.64+0x5800] ;  /* 0x0058000408107981 */ /* 0x000f24000c1e1900 */
[----:B----4-:R-:W-:-:S05]  /*0560*/  IMAD R17, R14, R16, R13 ;  /* 0x000000100e117224 */ /* 0x010fca00078e020d */
[----:B------:R4:W-:Y:S04]  /*0570*/  STG.E desc[UR4][R2.64], R17 ;  /* 0x0000001102007986 */ /* 0x0009e8000c101904 */
[----:B------:R-:W3:Y:S04]  /*0580*/  LDG.E R14, desc[UR4][R6.64+0x30] ;  /* 0x00003004060e7981 */ /* 0x000ee8000c1e1900 */
[----:B--2---:R-:W3:Y:S01]  /*0590*/  LDG.E R11, desc[UR4][R8.64+0x6000] ;  /* 0x00600004080b7981 */ /* 0x004ee2000c1e1900 */
[----:B------:R-:W-:Y:S01]  /*05a0*/  IADD3 R12, PT, PT, R12, 0x10, RZ ;  /* 0x000000100c0c7810 */ /* 0x000fe20007ffe0ff */
[----:B---3--:R-:W-:-:S05]  /*05b0*/  IMAD R15, R14, R11, R17 ;  /* 0x0000000b0e0f7224 */ /* 0x008fca00078e0211 */
[----:B------:R2:W-:Y:S04]  /*05c0*/  STG.E desc[UR4][R2.64], R15 ;  /* 0x0000000f02007986 */ /* 0x0005e8000c101904 */
[----:B------:R3:W5:Y:S04]  /*05d0*/  LDG.E R14, desc[UR4][R6.64+0x34] ;  /* 0x00003404060e7981 */ /* 0x000768000c1e1900 */
[----:B------:R0:W5:Y:S01]  /*05e0*/  LDG.E R11, desc[UR4][R8.64+0x6800] ;  /* 0x00680004080b7981 */ /* 0x000162000c1e1900 */
[----:B------:R-:W-:Y:S02]  /*05f0*/  ISETP.GE.AND P1, PT, R12, -0xc, PT ;  /* 0xfffffff40c00780c */ /* 0x000fe40003f26270 */
[----:B------:R-:W-:-:S02]  /*0600*/  IADD3 R16, P2, PT, R6, 0x40, RZ ;  /* 0x0000004006107810 */ /* 0x000fc40007f5e0ff */
[----:B-1----:R-:W-:-:S03]  /*0610*/  IADD3 R13, P3, PT, R8, 0x8000, RZ ;  /* 0x00008000080d7810 */ /* 0x002fc60007f7e0ff */
[----:B----4-:R-:W-:Y:S02]  /*0620*/  IMAD.X R17, RZ, RZ, R7, P2 ;  /* 0x000000ffff117224 */ /* 0x010fe400010e0607 */
[----:B---3--:R-:W-:Y:S02]  /*0630*/  IMAD.MOV.U32 R6, RZ, RZ, R16 ;  /* 0x000000ffff067224 */ /* 0x008fe400078e0010 */
[----:B0-----:R-:W-:Y:S01]  /*0640*/  IMAD.MOV.U32 R8, RZ, RZ, R13 ;  /* 0x000000ffff087224 */ /* 0x001fe200078e000d */
[----:B------:R-:W-:Y:S01]  /*0650*/  MOV R7, R17 ;  /* 0x0000001100077202 */ /* 0x000fe20000000f00 */
[----:B-----5:R-:W-:Y:S01]  /*0660*/  IMAD R11, R14, R11, R15 ;  /* 0x0000000b0e0b7224 */ /* 0x020fe200078e020f */
[----:B------:R-:W-:-:S04]  /*0670*/  IADD3.X R14, PT, PT, RZ, R9, RZ, P3, !PT ;  /* 0x00000009ff0e7210 */ /* 0x000fc80001ffe4ff */
[----:B------:R2:W-:Y:S01]  /*0680*/  STG.E desc[UR4][R2.64], R11 ;  /* 0x0000000b02007986 */ /* 0x0005e2000c101904 */
[----:B------:R-:W-:Y:S01]  /*0690*/  MOV R9, R14 ;  /* 0x0000000e00097202 */ /* 0x000fe20000000f00 */
[----:B------:R-:W-:Y:S06]  /*06a0*/  @!P1 BRA `(.L_x_3) ;  /* 0xfffffff800d49947 */ /* 0x000fec000383ffff */
.L_x_2:
[----:B------:R-:W-:-:S05]  /*06b0*/  IMAD.MOV R13, RZ, RZ, -R12 ;  /* 0x000000ffff0d7224 */ /* 0x000fca00078e0a0c */
[----:B------:R-:W-:-:S13]  /*06c0*/  ISETP.GT.AND P1, PT, R13, 0x4, PT ;  /* 0x000000040d00780c */ /* 0x000fda0003f24270 */
[----:B------:R-:W-:Y:S05]  /*06d0*/  @!P1 BRA `(.L_x_4) ;  /* 0x0000000000a89947 */ /* 0x000fea0003800000 */
[----:B------:R-:W3:Y:S04]  /*06e0*/  LDG.E R14, desc[UR4][R6.64+-0x8] ;  /* 0xfffff804060e7981 */ /* 0x000ee8000c1e1900 */
[----:B------:R-:W3:Y:S02]  /*06f0*/  LDG.E R13, desc[UR4][R8.64+-0x1000] ;  /* 0xfff00004080d7981 */ /* 0x000ee4000c1e1900 */
[----:B---3--:R-:W-:-:S05]  /*0700*/  IMAD R13, R14, R13, R11 ;  /* 0x0000000d0e0d7224 */ /* 0x008fca00078e020b */
[----:B------:R1:W-:Y:S04]  /*0710*/  STG.E desc[UR4][R2.64], R13 ;  /* 0x0000000d02007986 */ /* 0x0003e8000c101904 */
[----:B------:R-:W3:Y:S04]  /*0720*/  LDG.E R14, desc[UR4][R6.64+-0x4] ;  /* 0xfffffc04060e7981 */ /* 0x000ee8000c1e1900 */
[----:B--2---:R-:W3:Y:S02]  /*0730*/  LDG.E R11, desc[UR4][R8.64+-0x800] ;  /* 0xfff80004080b7981 */ /* 0x004ee4000c1e1900 */
[----:B---3--:R-:W-:-:S05]  /*0740*/  IMAD R11, R14, R11, R13 ;  /* 0x0000000b0e0b7224 */ /* 0x008fca00078e020d */
        /* <DEDUP_REMOVED lines=22> */
[----:B------:R-:W2:Y:S01]  /*08b0*/  LDG.E R16, desc[UR4][R8.64+0x2800] ;  /* 0x0028000408107981 */ /* 0x000ea2000c1e1900 */
[----:B------:R-:W-:Y:S02]  /*08c0*/  PLOP3.LUT P0, PT, PT, PT, PT, 0x8, 0x80 ;  /* 0x000000000080781c */ /* 0x000fe40003f0e170 */
[----:B------:R-:W-:Y:S01]  /*08d0*/  IADD3 R12, PT, PT, R12, 0x8, RZ ;  /* 0x000000080c0c7810 */ /* 0x000fe20007ffe0ff */
[----:B--2---:R-:W-:Y:S01]  /*08e0*/  IMAD R11, R14, R16, R13 ;  /* 0x000000100e0b7224 */ /* 0x004fe200078e020d */
[----:B------:R-:W-:-:S02]  /*08f0*/  IADD3 R14, P2, PT, R8, 0x4000, RZ ;  /* 0x00004000080e7810 */ /* 0x000fc40007f5e0ff */
[----:B------:R-:W-:Y:S02]  /*0900*/  IADD3 R16, P1, PT, R6, 0x20, RZ ;  /* 0x0000002006107810 */ /* 0x000fe40007f3e0ff */
[----:B------:R1:W-:Y:S01]  /*0910*/  STG.E desc[UR4][R2.64], R11 ;  /* 0x0000000b02007986 */ /* 0x0003e2000c101904 */
[----:B---3--:R-:W-:Y:S01]  /*0920*/  IMAD.X R15, RZ, RZ, R9, P2 ;  /* 0x000000ffff0f7224 */ /* 0x008fe200010e0609 */
[----:B------:R-:W-:Y:S01]  /*0930*/  IADD3.X R17, PT, PT, RZ, R7, RZ, P1, !PT ;  /* 0x00000007ff117210 */ /* 0x000fe20000ffe4ff */
[----:B------:R-:W-:Y:S01]  /*0940*/  IMAD.MOV.U32 R6, RZ, RZ, R16 ;  /* 0x000000ffff067224 */ /* 0x000fe200078e0010 */
[----:B------:R-:W-:Y:S01]  /*0950*/  MOV R8, R14 ;  /* 0x0000000e00087202 */ /* 0x000fe20000000f00 */
[----:B------:R-:W-:Y:S01]  /*0960*/  IMAD.MOV.U32 R9, RZ, RZ, R15 ;  /* 0x000000ffff097224 */ /* 0x000fe200078e000f */
[----:B------:R-:W-:-:S07]  /*0970*/  MOV R7, R17 ;  /* 0x0000001100077202 */ /* 0x000fce0000000f00 */
.L_x_4:
[----:B------:R-:W-:-:S13]  /*0980*/  ISETP.NE.OR P0, PT, R12, RZ, P0 ;  /* 0x000000ff0c00720c */ /* 0x000fda0000705670 */
[----:B------:R-:W-:Y:S05]  /*0990*/  @!P0 BRA `(.L_x_0) ;  /* 0x0000000000688947 */ /* 0x000fea0003800000 */
.L_x_1:
[----:B---3--:R-:W3:Y:S04]  /*09a0*/  LDG.E R14, desc[UR4][R6.64+-0x8] ;  /* 0xfffff804060e7981 */ /* 0x008ee8000c1e1900 */
[----:B-1----:R-:W3:Y:S02]  /*09b0*/  LDG.E R13, desc[UR4][R8.64+-0x1000] ;  /* 0xfff00004080d7981 */ /* 0x002ee4000c1e1900 */
[----:B---3--:R-:W-:-:S05]  /*09c0*/  IMAD R13, R14, R13, R11 ;  /* 0x0000000d0e0d7224 */ /* 0x008fca00078e020b */
[----:B------:R1:W-:Y:S04]  /*09d0*/  STG.E desc[UR4][R2.64], R13 ;  /* 0x0000000d02007986 */ /* 0x0003e8000c101904 */
[----:B------:R-:W3:Y:S04]  /*09e0*/  LDG.E R14, desc[UR4][R6.64+-0x4] ;  /* 0xfffffc04060e7981 */ /* 0x000ee8000c1e1900 */
[----:B--2---:R-:W3:Y:S02]  /*09f0*/  LDG.E R11, desc[UR4][R8.64+-0x800] ;  /* 0xfff80004080b7981 */ /* 0x004ee4000c1e1900 */
[----:B---3--:R-:W-:-:S05]  /*0a00*/  IMAD R15, R14, R11, R13 ;  /* 0x0000000b0e0f7224 */ /* 0x008fca00078e020d */
[----:B------:R3:W-:Y:S04]  /*0a10*/  STG.E desc[UR4][R2.64], R15 ;  /* 0x0000000f02007986 */ /* 0x0007e8000c101904 */
[----:B------:R-:W2:Y:S04]  /*0a20*/  LDG.E R14, desc[UR4][R6.64] ;  /* 0x00000004060e7981 */ /* 0x000ea8000c1e1900 */
[----:B------:R-:W2:Y:S01]  /*0a30*/  LDG.E R11, desc[UR4][R8.64] ;  /* 0x00000004080b7981 */ /* 0x000ea2000c1e1900 */
[----:B------:R-:W-:Y:S01]  /*0a40*/  IADD3 R12, PT, PT, R12, 0x4, RZ ;  /* 0x000000040c0c7810 */ /* 0x000fe20007ffe0ff */
[----:B--2---:R-:W-:-:S05]  /*0a50*/  IMAD R17, R14, R11, R15 ;  /* 0x0000000b0e117224 */ /* 0x004fca00078e020f */
[----:B------:R3:W-:Y:S04]  /*0a60*/  STG.E desc[UR4][R2.64], R17 ;  /* 0x0000001102007986 */ /* 0x0007e8000c101904 */
[----:B------:R2:W4:Y:S04]  /*0a70*/  LDG.E R14, desc[UR4][R6.64+0x4] ;  /* 0x00000404060e7981 */ /* 0x000528000c1e1900 */
[----:B------:R5:W4:Y:S01]  /*0a80*/  LDG.E R11, desc[UR4][R8.64+0x800] ;  /* 0x00080004080b7981 */ /* 0x000b22000c1e1900 */
[----:B------:R-:W-:Y:S02]  /*0a90*/  ISETP.NE.AND P0, PT, R12, RZ, PT ;  /* 0x000000ff0c00720c */ /* 0x000fe40003f05270 */
[----:B-1----:R-:W-:-:S02]  /*0aa0*/  IADD3 R13, P2, PT, R8, 0x2000, RZ ;  /* 0x00002000080d7810 */ /* 0x002fc40007f5e0ff */
[----:B------:R-:W-:-:S04]  /*0ab0*/  IADD3 R16, P1, PT, R6, 0x10, RZ ;  /* 0x0000001006107810 */ /* 0x000fc80007f3e0ff */
[----:B--2---:R-:W-:Y:S02]  /*0ac0*/  IADD3.X R7, PT, PT, RZ, R7, RZ, P1, !PT ;  /* 0x00000007ff077210 */ /* 0x004fe40000ffe4ff */
[----:B------:R-:W-:Y:S02]  /*0ad0*/  MOV R6, R16 ;  /* 0x0000001000067202 */ /* 0x000fe40000000f00 */
[----:B-----5:R-:W-:Y:S01]  /*0ae0*/  MOV R8, R13 ;  /* 0x0000000d00087202 */ /* 0x020fe20000000f00 */
[----:B----4-:R-:W-:Y:S02]  /*0af0*/  IMAD R11, R14, R11, R17 ;  /* 0x0000000b0e0b7224 */ /* 0x010fe400078e0211 */
[----:B------:R-:W-:-:S03]  /*0b00*/  IMAD.X R14, RZ, RZ, R9, P2 ;  /* 0x000000ffff0e7224 */ /* 0x000fc600010e0609 */
[----:B------:R3:W-:Y:S01]  /*0b10*/  STG.E desc[UR4][R2.64], R11 ;  /* 0x0000000b02007986 */ /* 0x0007e2000c101904 */
[----:B------:R-:W-:Y:S01]  /*0b20*/  IMAD.MOV.U32 R9, RZ, RZ, R14 ;  /* 0x000000ffff097224 */ /* 0x000fe200078e000e */
[----:B------:R-:W-:Y:S06]  /*0b30*/  @P0 BRA `(.L_x_1) ;  /* 0xfffffffc00980947 */ /* 0x000fec000383ffff */
.L_x_0:
[----:B------:R-:W-:-:S13]  /*0b40*/  ISETP.NE.AND P0, PT, R0, RZ, PT ;  /* 0x000000ff0000720c */ /* 0x000fda0003f05270 */
[----:B------:R-:W-:Y:S05]  /*0b50*/  @!P0 EXIT ;  /* 0x000000000000894d */ /* 0x000fea0003800000 */
[----:B------:R-:W4:Y:S01]  /*0b60*/  LDC.64 R6, c[0x0][0x388] ;  /* 0x0000e200ff067b82 */ /* 0x000f220000000a00 */
[----:B------:R-:W-:Y:S02]  /*0b70*/  LEA R5, R10, R5, 0x9 ;  /* 0x000000050a057211 */ /* 0x000fe400078e48ff */
[----:B-1----:R-:W-:Y:S02]  /*0b80*/  LEA R13, R4, R10, 0x9 ;  /* 0x0000000a040d7211 */ /* 0x002fe400078e48ff */
[----:B------:R-:W-:-:S03]  /*0b90*/  IADD3 R0, PT, PT, -R0, RZ, RZ ;  /* 0x000000ff00007210 */ /* 0x000fc60007ffe1ff */
[----:B------:R-:W1:Y:S01]  /*0ba0*/  LDC.64 R8, c[0x0][0x380] ;  /* 0x0000e000ff087b82 */ /* 0x000e620000000a00 */
[----:B----4-:R-:W-:-:S04]  /*0bb0*/  IMAD.WIDE.U32 R4, R5, 0x4, R6 ;  /* 0x0000000405047825 */ /* 0x010fc800078e0006 */
[----:B------:R-:W-:Y:S02]  /*0bc0*/  IMAD.MOV.U32 R10, RZ, RZ, R4 ;  /* 0x000000ffff0a7224 */ /* 0x000fe400078e0004 */
[----:B-1----:R-:W-:Y:S01]  /*0bd0*/  IMAD.WIDE.U32 R6, R13, 0x4, R8 ;  /* 0x000000040d067825 */ /* 0x002fe200078e0008 */
[----:B------:R-:W-:-:S03]  /*0be0*/  MOV R13, R5 ;  /* 0x00000005000d7202 */ /* 0x000fc60000000f00 */
[----:B------:R-:W-:Y:S01]  /*0bf0*/  IMAD.MOV.U32 R9, RZ, RZ, R7 ;  /* 0x000000ffff097224 */ /* 0x000fe200078e0007 */
[----:B------:R-:W-:-:S07]  /*0c00*/  MOV R8, R6 ;  /* 0x0000000600087202 */ /* 0x000fce0000000f00 */
.L_x_5:
[----:B------:R-:W-:Y:S01]  /*0c10*/  MOV R4, R8 ;  /* 0x0000000800047202 */ /* 0x000fe20000000f00 */
[----:B------:R-:W-:Y:S01]  /*0c20*/  IMAD.MOV.U32 R5, RZ, RZ, R9 ;  /* 0x000000ffff057224 */ /* 0x000fe200078e0009 */
[----:B------:R-:W-:Y:S02]  /*0c30*/  MOV R6, R10 ;  /* 0x0000000a00067202 */ /* 0x000fe40000000f00 */
[----:B------:R-:W-:Y:S02]  /*0c40*/  MOV R7, R13 ;  /* 0x0000000d00077202 */ /* 0x000fe40000000f00 */
[----:B------:R-:W2:Y:S04]  /*0c50*/  LDG.E R4, desc[UR4][R4.64] ;  /* 0x0000000404047981 */ /* 0x000ea8000c1e1900 */
[----:B------:R-:W2:Y:S01]  /*0c60*/  LDG.E R6, desc[UR4][R6.64] ;  /* 0x0000000406067981 */ /* 0x000ea2000c1e1900 */
[----:B------:R-:W-:Y:S01]  /*0c70*/  VIADD R0, R0, 0x1 ;  /* 0x0000000100007836 */ /* 0x000fe20000000000 */
[----:B------:R-:W-:-:S02]  /*0c80*/  IADD3 R10, P1, PT, R10, 0x800, RZ ;  /* 0x000008000a0a7810 */ /* 0x000fc40007f3e0ff */
[----:B------:R-:W-:Y:S02]  /*0c90*/  IADD3 R8, P2, PT, R8, 0x4, RZ ;  /* 0x0000000408087810 */ /* 0x000fe40007f5e0ff */
[----:B------:R-:W-:Y:S02]  /*0ca0*/  ISETP.NE.AND P0, PT, R0, RZ, PT ;  /* 0x000000ff0000720c */ /* 0x000fe40003f05270 */
[----:B------:R-:W-:Y:S02]  /*0cb0*/  IADD3.X R13, PT, PT, RZ, R13, RZ, P1, !PT ;  /* 0x0000000dff0d7210 */ /* 0x000fe40000ffe4ff */
[----:B------:R-:W-:Y:S01]  /*0cc0*/  IADD3.X R9, PT, PT, RZ, R9, RZ, P2, !PT ;  /* 0x00000009ff097210 */ /* 0x000fe200017fe4ff */
[----:B-123--:R-:W-:-:S05]  /*0cd0*/  IMAD R11, R4, R6, R11 ;  /* 0x00000006040b7224 */ /* 0x00efca00078e020b */
[----:B------:R1:W-:Y:S03]  /*0ce0*/  STG.E desc[UR4][R2.64], R11 ;  /* 0x0000000b02007986 */ /* 0x0003e6000c101904 */
[----:B------:R-:W-:Y:S05]  /*0cf0*/  @P0 BRA `(.L_x_5) ;  /* 0xfffffffc00c40947 */ /* 0x000fea000383ffff */
[----:B------:R-:W-:Y:S05]  /*0d00*/  EXIT ;  /* 0x000000000000794d */ /* 0x000fea0003800000 */
.L_x_6:
[----:B------:R-:W-:-:S00]  /*0d10*/  BRA `(.L_x_6) ;  /* 0xfffffffc00fc7947 */ /* 0x000fc0000383ffff */
[----:B------:R-:W-:-:S00]  /*0d20*/  NOP ;  /* 0x0000000000007918 */ /* 0x000fc00000000000 */
        /* <DEDUP_REMOVED lines=13> */
.L_x_8:


//--------------------- .text._Z11matAddOrSubPiS_S_b --------------------------
	.section	.text._Z11matAddOrSubPiS_S_b,"ax",@progbits
	.align	128
        .global         _Z11matAddOrSubPiS_S_b
        .type           _Z11matAddOrSubPiS_S_b,@function
        .size           _Z11matAddOrSubPiS_S_b,(.L_x_9 - _Z11matAddOrSubPiS_S_b)
        .other          _Z11matAddOrSubPiS_S_b,@"STO_CUDA_ENTRY STV_DEFAULT"
_Z11matAddOrSubPiS_S_b:
.text._Z11matAddOrSubPiS_S_b:
[----:B------:R-:W-:Y:S01]  /*0000*/  LDC R1, c[0x0][0x37c] ;  /* 0x0000df00ff017b82 */ /* 0x000fe20000000800 */
[----:B------:R-:W0:Y:S07]  /*0010*/  S2R R9, SR_CTAID.X ;  /* 0x0000000000097919 */ /* 0x000e2e0000002500 */
[----:B------:R-:W1:Y:S01]  /*0020*/  LDC.64 R2, c[0x0][0x380] ;  /* 0x0000e000ff027b82 */ /* 0x000e620000000a00 */
[----:B------:R-:W2:Y:S01]  /*0030*/  LDCU.64 UR6, c[0x0][0x358] ;  /* 0x00006b00ff0677ac */ /* 0x000ea20008000a00 */
[----:B------:R-:W0:Y:S01]  /*0040*/  S2R R0, SR_TID.X ;  /* 0x0000000000007919 */ /* 0x000e220000002100 */
[----:B------:R-:W3:Y:S05]  /*0050*/  LDCU.U8 UR4, c[0x0][0x398] ;  /* 0x00007300ff0477ac */ /* 0x000eea0008000000 */
[----:B------:R-:W4:Y:S08]  /*0060*/  LDC.64 R4, c[0x0][0x388] ;  /* 0x0000e200ff047b82 */ /* 0x000f300000000a00 */
[----:B------:R-:W5:Y:S01]  /*0070*/  LDC.64 R6, c[0x0][0x390] ;  /* 0x0000e400ff067b82 */ /* 0x000f620000000a00 */
[----:B0-----:R-:W-:-:S05]  /*0080*/  LEA R9, R9, R0, 0x9 ;  /* 0x0000000009097211 */ /* 0x001fca00078e48ff */
[----:B-1----:R-:W-:-:S04]  /*0090*/  IMAD.WIDE.U32 R2, R9, 0x4, R2 ;  /* 0x0000000409027825 */ /* 0x002fc800078e0002 */
[C---:B----4-:R-:W-:Y:S02]  /*00a0*/  IMAD.WIDE.U32 R4, R9.reuse, 0x4, R4 ;  /* 0x0000000409047825 */ /* 0x050fe400078e0004 */
[----:B--2---:R-:W2:Y:S04]  /*00b0*/  LDG.E R2, desc[UR6][R2.64] ;  /* 0x0000000602027981 */ /* 0x004ea8000c1e1900 */
[----:B------:R-:W2:Y:S01]  /*00c0*/  LDG.E R5, desc[UR6][R4.64] ;  /* 0x0000000604057981 */ /* 0x000ea2000c1e1900 */
[----:B---3--:R-:W-:Y:S01]  /*00d0*/  UPRMT UR4, UR4, 0x8880, URZ ;  /* 0x0000888004047896 */ /* 0x008fe200080000ff */
[----:B-----5:R-:W-:-:S05]  /*00e0*/  IMAD.WIDE.U32 R6, R9, 0x4, R6 ;  /* 0x0000000409067825 */ /* 0x020fca00078e0006 */
[----:B------:R-:W-:-:S13]  /*00f0*/  ISETP.NE.AND P0, PT, RZ, UR4, PT ;  /* 0x00000004ff007c0c */ /* 0x000fda000bf05270 */
[CC--:B--2---:R-:W-:Y:S02]  /*0100*/  @P0 IADD3 R11, PT, PT, R2.reuse, R5.reuse, RZ ;  /* 0x00000005020b0210 */ /* 0x0c4fe40007ffe0ff */
[----:B------:R-:W-:-:S05]  /*0110*/  @!P0 IADD3 R11, PT, PT, R2, -R5, RZ ;  /* 0x80000005020b8210 */ /* 0x000fca0007ffe0ff */
[----:B------:R-:W-:Y:S01]  /*0120*/  STG.E desc[UR6][R6.64], R11 ;  /* 0x0000000b06007986 */ /* 0x000fe2000c101906 */
[----:B------:R-:W-:Y:S05]  /*0130*/  EXIT ;  /* 0x000000000000794d */ /* 0x000fea0003800000 */
.L_x_7:
        /* <DEDUP_REMOVED lines=12> */
.L_x_9:


//--------------------- .nv.shared.reserved.0     --------------------------
	.section	.nv.shared.reserved.0,"aw",@nobits
	.weak		__nv_reservedSMEM_offset_0_alias
	.size		__nv_reservedSMEM_offset_0_alias, 0, 64
	.other		__nv_reservedSMEM_offset_0_alias,@"STO_CUDA_RESERVED_SHARED STV_DEFAULT"
__nv_reservedSMEM_offset_0_alias:
	.zero		0
	.zero		64


//--------------------- .nv.constant0._Z10matMulCudaPiS_S_ --------------------------
	.section	.nv.constant0._Z10matMulCudaPiS_S_,"a",@progbits
	.sectionflags	@""
	.align	4
.nv.constant0._Z10matMulCudaPiS_S_:
	.zero		920


//--------------------- .nv.constant0._Z11matAddOrSubPiS_S_b --------------------------
	.section	.nv.constant0._Z11matAddOrSubPiS_S_b,"a",@progbits
	.sectionflags	@""
	.align	4
.nv.constant0._Z11matAddOrSubPiS_S_b:
	.zero		921


//--------------------- SYMBOLS --------------------------

	.type		.nv.reservedSmem.offset0,@object
	.size		.nv.reservedSmem.offset0,0x4
